	.headerflags	@"EF_CUDA_TEXMODE_UNIFIED EF_CUDA_64BIT_ADDRESS EF_CUDA_ACCELERATORS EF_CUDA_SM90 EF_CUDA_VIRTUAL_SM(EF_CUDA_SM90)"
	.elftype	@"ET_EXEC"


//--------------------- .nv.info                  --------------------------
	.section	.nv.info,"",@"SHT_CUDA_INFO"
	.align	4


	//----- nvinfo : EIATTR_REGCOUNT
	.align		4
        /*0000*/ 	.byte	0x04, 0x2f
        /*0002*/ 	.short	(.L_2 - .L_1)
	.align		4
.L_1:
        /*0004*/ 	.word	index@(triton_poi_fused_tanh_0)
        /*0008*/ 	.word	0x0000000a


	//----- nvinfo : EIATTR_MIN_STACK_SIZE
	.align		4
.L_2:
        /*000c*/ 	.byte	0x04, 0x12
        /*000e*/ 	.short	(.L_4 - .L_3)
	.align		4
.L_3:
        /*0010*/ 	.word	index@(triton_poi_fused_tanh_0)
        /*0014*/ 	.word	0x00000000


	//----- nvinfo : EIATTR_FRAME_SIZE
	.align		4
.L_4:
        /*0018*/ 	.byte	0x04, 0x11
        /*001a*/ 	.short	(.L_6 - .L_5)
	.align		4
.L_5:
        /*001c*/ 	.word	index@(triton_poi_fused_tanh_0)
        /*0020*/ 	.word	0x00000000


	//----- nvinfo : EIATTR_MIN_STACK_SIZE
	.align		4
.L_6:
        /*0024*/ 	.byte	0x04, 0x12
        /*0026*/ 	.short	(.L_8 - .L_7)
	.align		4
.L_7:
        /*0028*/ 	.word	index@(triton_poi_fused_tanh_0)
        /*002c*/ 	.word	0x00000000
.L_8:


//--------------------- .nv.info.triton_poi_fused_tanh_0 --------------------------
	.section	.nv.info.triton_poi_fused_tanh_0,"",@"SHT_CUDA_INFO"
	.sectionflags	@""
	.align	4


	//----- nvinfo : EIATTR_CUDA_API_VERSION
	.align		4
        /*0000*/ 	.byte	0x04, 0x37
        /*0002*/ 	.short	(.L_10 - .L_9)
.L_9:
        /*0004*/ 	.word	0x0000007c


	//----- nvinfo : EIATTR_KPARAM_INFO
	.align		4
.L_10:
        /*0008*/ 	.byte	0x04, 0x17
        /*000a*/ 	.short	(.L_12 - .L_11)
.L_11:
        /*000c*/ 	.word	0x00000000
        /*0010*/ 	.short	0x0001
        /*0012*/ 	.short	0x0008
        /*0014*/ 	.byte	0x00, 0xf0, 0x11, 0x00


	//----- nvinfo : EIATTR_KPARAM_INFO
	.align		4
.L_12:
        /*0018*/ 	.byte	0x04, 0x17
        /*001a*/ 	.short	(.L_14 - .L_13)
.L_13:
        /*001c*/ 	.word	0x00000000
        /*0020*/ 	.short	0x0000
        /*0022*/ 	.short	0x0000
        /*0024*/ 	.byte	0x00, 0xf4, 0x21, 0x00


	//----- nvinfo : EIATTR_SPARSE_MMA_MASK
	.align		4
.L_14:
        /*0028*/ 	.byte	0x03, 0x50
        /*002a*/ 	.short	0x0000


	//----- nvinfo : EIATTR_MAXREG_COUNT
	.align		4
        /*002c*/ 	.byte	0x03, 0x1b
        /*002e*/ 	.short	0x00ff


	//----- nvinfo : EIATTR_EXIT_INSTR_OFFSETS
	.align		4
        /*0030*/ 	.byte	0x04, 0x1c
        /*0032*/ 	.short	(.L_16 - .L_15)


	//   ....[0]....
.L_15:
        /*0034*/ 	.word	0x00000240


	//   ....[1]....
        /*0038*/ 	.word	0x00000260


	//----- nvinfo : EIATTR_REQNTID
	.align		4
.L_16:
        /*003c*/ 	.byte	0x04, 0x10
        /*003e*/ 	.short	(.L_18 - .L_17)
.L_17:
        /*0040*/ 	.word	0x00000080
        /*0044*/ 	.word	0x00000001
        /*0048*/ 	.word	0x00000001


	//----- nvinfo : EIATTR_CRS_STACK_SIZE
	.align		4
.L_18:
        /*004c*/ 	.byte	0x04, 0x1e
        /*004e*/ 	.short	(.L_20 - .L_19)
.L_19:
        /*0050*/ 	.word	0x00000000


	//----- nvinfo : EIATTR_CBANK_PARAM_SIZE
	.align		4
.L_20:
        /*0054*/ 	.byte	0x03, 0x19
        /*0056*/ 	.short	0x000c


	//----- nvinfo : EIATTR_PARAM_CBANK
	.align		4
        /*0058*/ 	.byte	0x04, 0x0a
        /*005a*/ 	.short	(.L_22 - .L_21)
	.align		4
.L_21:
        /*005c*/ 	.word	index@(.nv.constant0.triton_poi_fused_tanh_0)
        /*0060*/ 	.short	0x0210
        /*0062*/ 	.short	0x000c


	//----- nvinfo : EIATTR_SW_WAR
	.align		4
.L_22:
        /*0064*/ 	.byte	0x04, 0x36
        /*0066*/ 	.short	(.L_24 - .L_23)
.L_23:
        /*0068*/ 	.word	0x00000008
.L_24:


//--------------------- .nv.callgraph             --------------------------
	.section	.nv.callgraph,"",@"SHT_CUDA_CALLGRAPH"
	.align	4
	.sectionentsize	8
	.align		4
        /*0000*/ 	.word	0x00000000
	.align		4
        /*0004*/ 	.word	0xffffffff
	.align		4
        /*0008*/ 	.word	0x00000000
	.align		4
        /*000c*/ 	.word	0xfffffffe
	.align		4
        /*0010*/ 	.word	0x00000000
	.align		4
        /*0014*/ 	.word	0xfffffffd
	.align		4
        /*0018*/ 	.word	0x00000000
	.align		4
        /*001c*/ 	.word	0xfffffffc


//--------------------- .nv.constant4             --------------------------
	.section	.nv.constant4,"a",@progbits
	.align	8
	.align		8
.nv.constant4:
        /*0000*/ 	.dword	_$_str


//--------------------- .text.triton_poi_fused_tanh_0 --------------------------
	.section	.text.triton_poi_fused_tanh_0,"ax",@progbits
	.align	128
        .global         triton_poi_fused_tanh_0
        .type           triton_poi_fused_tanh_0,@function
        .size           triton_poi_fused_tanh_0,(.L_x_6 - triton_poi_fused_tanh_0)
        .other          triton_poi_fused_tanh_0,@"STO_CUDA_ENTRY STV_DEFAULT"
triton_poi_fused_tanh_0:
.text.triton_poi_fused_tanh_0:
[----:B------:R-:W0:Y:S02]  /*0000*/  LDC R1, c[0x0][0x28] ;  /* 0x00000a00ff017b82 */ /* 0x000e240000000800 */
[----:B------:R-:W1:Y:S01]  /*0010*/  S2R R0, SR_TID.X ;  /* 0x0000000000007919 */ /* 0x000e620000002100 */
[----:B------:R-:W2:Y:S01]  /*0020*/  LDC.64 R2, c[0x0][0x210] ;  /* 0x00008400ff027b82 */ /* 0x000ea20000000a00 */
[----:B------:R-:W-:Y:S01]  /*0030*/  ULDC.64 UR4, c[0x0][0x208] ;  /* 0x0000820000047ab9 */ /* 0x000fe20000000a00 */
[----:B------:R-:W-:Y:S01]  /*0040*/  BSSY B0, `(.L_x_0) ;  /* 0x0000009000007945 */ /* 0x000fe20003800000 */
[----:B------:R-:W3:Y:S01]  /*0050*/  S2R R5, SR_CTAID.X ;  /* 0x0000000000057919 */ /* 0x000ee20000002500 */
[----:B------:R-:W-:Y:S01]  /*0060*/  HFMA2.MMA R4, -RZ, RZ, 0, 0 ;  /* 0x00000000ff047435 */ /* 0x000fe200000001ff */
[----:B-1----:R-:W-:-:S04]  /*0070*/  LOP3.LUT R0, R0, 0x7f, RZ, 0xc0, !PT ;  /* 0x0000007f00007812 */ /* 0x002fc800078ec0ff */
[----:B---3--:R-:W-:-:S04]  /*0080*/  LEA R5, R5, R0, 0x7 ;  /* 0x0000000005057211 */ /* 0x008fc800078e38ff */
[C---:B------:R-:W-:Y:S01]  /*0090*/  ISETP.GE.AND P0, PT, R5.reuse, 0x100, PT ;  /* 0x000001000500780c */ /* 0x040fe20003f06270 */
[----:B--2---:R-:W-:-:S12]  /*00a0*/  IMAD.WIDE R2, R5, 0x4, R2 ;  /* 0x0000000405027825 */ /* 0x004fd800078e0202 */
[----:B------:R-:W-:Y:S05]  /*00b0*/  @P0 BRA `(.L_x_1) ;  /* 0x0000000000040947 */ /* 0x000fea0003800000 */
[----:B------:R1:W5:Y:S02]  /*00c0*/  LDG.E R4, desc[UR4][R2.64] ;  /* 0x0000000402047981 */ /* 0x000364000c1e1900 */
.L_x_1:
[----:B------:R-:W-:Y:S05]  /*00d0*/  BSYNC B0 ;  /* 0x0000000000007941 */ /* 0x000fea0003800000 */
.L_x_0:
[----:B-----5:R-:W-:Y:S01]  /*00e0*/  FADD.FTZ R7, |R4|, -RZ ;  /* 0x800000ff04077221 */ /* 0x020fe20000010200 */
[----:B------:R-:W-:Y:S04]  /*00f0*/  BSSY B0, `(.L_x_2) ;  /* 0x0000014000007945 */ /* 0x000fe80003800000 */
[----:B------:R-:W-:-:S13]  /*0100*/  FSETP.GE.AND P1, PT, R7, 0.60000002384185791016, PT ;  /* 0x3f19999a0700780b */ /* 0x000fda0003f26000 */
[----:B------:R-:W-:Y:S05]  /*0110*/  @!P1 BRA `(.L_x_3) ;  /* 0x0000000000289947 */ /* 0x000fea0003800000 */
[C---:B------:R-:W-:Y:S01]  /*0120*/  FMUL R0, R7.reuse, 2.8853900432586669922 ;  /* 0x4038aa3b07007820 */ /* 0x040fe20000400000 */
[----:B------:R-:W-:Y:S02]  /*0130*/  MOV R5, 0x3f800000 ;  /* 0x3f80000000057802 */ /* 0x000fe40000000f00 */
[----:B------:R-:W-:-:S03]  /*0140*/  FSETP.GE.AND P1, PT, R7, 9.010913848876953125, PT ;  /* 0x41102cb40700780b */ /* 0x000fc60003f26000 */
[----:B------:R-:W2:Y:S02]  /*0150*/  MUFU.EX2 R0, R0 ;  /* 0x0000000000007308 */ /* 0x000ea40000000800 */
[----:B--2---:R-:W-:-:S06]  /*0160*/  FADD R6, R0, 1 ;  /* 0x3f80000000067421 */ /* 0x004fcc0000000000 */
[----:B------:R-:W2:Y:S02]  /*0170*/  MUFU.RCP R6, R6 ;  /* 0x0000000600067308 */ /* 0x000ea40000001000 */
[----:B--2---:R-:W-:-:S05]  /*0180*/  FFMA.FTZ R5, R6, -2, R5 ;  /* 0xc000000006057823 */ /* 0x004fca0000010005 */
[----:B------:R-:W-:-:S04]  /*0190*/  FSEL R5, R5, 1, !P1 ;  /* 0x3f80000005057808 */ /* 0x000fc80004800000 */
[----:B------:R-:W-:Y:S01]  /*01a0*/  LOP3.LUT R5, R5, 0x80000000, R4, 0xf8, !PT ;  /* 0x8000000005057812 */ /* 0x000fe200078ef804 */
[----:B------:R-:W-:Y:S06]  /*01b0*/  BRA `(.L_x_4) ;  /* 0x00000000001c7947 */ /* 0x000fec0003800000 */
.L_x_3:
[----:B------:R-:W-:Y:S01]  /*01c0*/  HFMA2.MMA R0, -RZ, RZ, 1.125, -9232 ;  /* 0x3c80f082ff007435 */ /* 0x000fe200000001ff */
[----:B------:R-:W-:-:S09]  /*01d0*/  FMUL R5, R4, R4 ;  /* 0x0000000404057220 */ /* 0x000fd20000400000 */
[----:B------:R-:W-:-:S04]  /*01e0*/  FFMA.FTZ R0, R5, R0, -0.052303962409496307373 ;  /* 0xbd563cae05007423 */ /* 0x000fc80000010000 */
[----:B------:R-:W-:-:S04]  /*01f0*/  FFMA.FTZ R0, R5, R0, 0.1331529766321182251 ;  /* 0x3e08594105007423 */ /* 0x000fc80000010000 */
[----:B------:R-:W-:-:S04]  /*0200*/  FFMA.FTZ R0, R5, R0, -0.33332768082618713379 ;  /* 0xbeaaa9ed05007423 */ /* 0x000fc80000010000 */
[----:B------:R-:W-:-:S04]  /*0210*/  FFMA.FTZ R5, R5, R0, RZ ;  /* 0x0000000005057223 */ /* 0x000fc800000100ff */
[----:B------:R-:W-:-:S07]  /*0220*/  FFMA.FTZ R5, R5, R4, R4 ;  /* 0x0000000405057223 */ /* 0x000fce0000010004 */
.L_x_4:
[----:B------:R-:W-:Y:S05]  /*0230*/  BSYNC B0 ;  /* 0x0000000000007941 */ /* 0x000fea0003800000 */
.L_x_2:
[----:B------:R-:W-:Y:S05]  /*0240*/  @P0 EXIT ;  /* 0x000000000000094d */ /* 0x000fea0003800000 */
[----:B------:R-:W-:Y:S01]  /*0250*/  STG.E desc[UR4][R2.64], R5 ;  /* 0x0000000502007986 */ /* 0x000fe2000c101904 */
[----:B------:R-:W-:Y:S05]  /*0260*/  EXIT ;  /* 0x000000000000794d */ /* 0x000fea0003800000 */
.L_x_5:
[----:B------:R-:W-:-:S00]  /*0270*/  BRA `(.L_x_5) ;  /* 0xfffffffc00fc7947 */ /* 0x000fc0000383ffff */
[----:B------:R-:W-:-:S00]  /*0280*/  NOP ;  /* 0x0000000000007918 */ /* 0x000fc00000000000 */
[----:B------:R-:W-:-:S00]  /*0290*/  NOP ;  /* 0x0000000000007918 */ /* 0x000fc00000000000 */
[----:B------:R-:W-:-:S00]  /*02a0*/  NOP ;  /* 0x0000000000007918 */ /* 0x000fc00000000000 */
[----:B------:R-:W-:-:S00]  /*02b0*/  NOP ;  /* 0x0000000000007918 */ /* 0x000fc00000000000 */
[----:B------:R-:W-:-:S00]  /*02c0*/  NOP ;  /* 0x0000000000007918 */ /* 0x000fc00000000000 */
[----:B------:R-:W-:-:S00]  /*02d0*/  NOP ;  /* 0x0000000000007918 */ /* 0x000fc00000000000 */
[----:B------:R-:W-:-:S00]  /*02e0*/  NOP ;  /* 0x0000000000007918 */ /* 0x000fc00000000000 */
[----:B------:R-:W-:-:S00]  /*02f0*/  NOP ;  /* 0x0000000000007918 */ /* 0x000fc00000000000 */
.L_x_6:


//--------------------- .nv.global.init           --------------------------
	.section	.nv.global.init,"aw",@progbits
.nv.global.init:
	.type		_$_str,@object
	.size		_$_str,(.L_0 - _$_str)
_$_str:
        /*0000*/ 	.byte	0x5f, 0x5f, 0x43, 0x55, 0x44, 0x41, 0x5f, 0x46, 0x54, 0x5a, 0x00
.L_0:


//--------------------- .nv.constant0.triton_poi_fused_tanh_0 --------------------------
	.section	.nv.constant0.triton_poi_fused_tanh_0,"a",@progbits
	.sectionflags	@""
	.align	4
.nv.constant0.triton_poi_fused_tanh_0:
	.zero		540
